//
// Generated by NVIDIA NVVM Compiler
//
// Compiler Build ID: CL-36424714
// Cuda compilation tools, release 13.0, V13.0.88
// Based on NVVM 20.0.0
//

.version 9.0
.target sm_100
.address_size 64

	// .globl	_Z18wmma_matmul_kernelP6__halfS0_S0_

.visible .entry _Z18wmma_matmul_kernelP6__halfS0_S0_(
	.param .u64 .ptr .align 1 _Z18wmma_matmul_kernelP6__halfS0_S0__param_0,
	.param .u64 .ptr .align 1 _Z18wmma_matmul_kernelP6__halfS0_S0__param_1,
	.param .u64 .ptr .align 1 _Z18wmma_matmul_kernelP6__halfS0_S0__param_2
)
{
	.reg .b16 	%rs<2>;
	.reg .b32 	%r<339>;
	.reg .b32 	%f<2>;
	.reg .b64 	%rd<44>;

	ld.param.u64 	%rd1, [_Z18wmma_matmul_kernelP6__halfS0_S0__param_0];
	ld.param.u64 	%rd2, [_Z18wmma_matmul_kernelP6__halfS0_S0__param_1];
	ld.param.u64 	%rd3, [_Z18wmma_matmul_kernelP6__halfS0_S0__param_2];
	cvta.to.global.u64 	%rd4, %rd2;
	cvta.to.global.u64 	%rd5, %rd1;
	cvta.to.global.u64 	%rd6, %rd3;
	mov.u32 	%r1, %tid.x;
	shr.u32 	%r2, %r1, 7;
	mov.u32 	%r3, %ctaid.x;
	shl.b32 	%r4, %r3, 11;
	shl.b32 	%r5, %r2, 10;
	mov.u32 	%r6, %ctaid.y;
	shl.b32 	%r7, %r6, 14;
	shl.b32 	%r8, %r1, 5;
	and.b32  	%r9, %r8, 3072;
	shl.b32 	%r10, %r3, 14;
	shl.b32 	%r11, %r2, 13;
	shl.b32 	%r12, %r6, 8;
	shr.u32 	%r13, %r1, 1;
	and.b32  	%r14, %r13, 48;
	cvt.s64.s32 	%rd7, %r4;
	cvt.u64.u32 	%rd8, %r5;
	add.s64 	%rd9, %rd8, %rd7;
	shl.b64 	%rd10, %rd9, 1;
	add.s64 	%rd11, %rd5, %rd10;
	or.b32  	%r15, %r9, %r7;
	mov.f32 	%f1, 0f00000000;
	// begin inline asm
	{  cvt.rn.f16.f32 %rs1, %f1;}

	// end inline asm
	cvt.s64.s32 	%rd12, %r10;
	cvt.u64.u32 	%rd13, %r12;
	add.s64 	%rd14, %rd12, %rd13;
	cvt.u64.u32 	%rd15, %r11;
	add.s64 	%rd16, %rd14, %rd15;
	cvt.u64.u32 	%rd17, %r14;
	or.b64  	%rd18, %rd16, %rd17;
	mul.wide.u32 	%rd19, %r15, 2;
	add.s64 	%rd20, %rd4, %rd19;
	mov.b32 	%r16, {%rs1, %rs1};
	mov.b32 	%r17, 64;
	wmma.load.a.sync.aligned.row.m16n16k16.global.f16 	{%r18, %r19, %r20, %r21, %r22, %r23, %r24, %r25}, [%rd11], %r17;
	wmma.load.b.sync.aligned.col.m16n16k16.global.f16 	{%r26, %r27, %r28, %r29, %r30, %r31, %r32, %r33}, [%rd20], %r17;
	wmma.mma.sync.aligned.row.col.m16n16k16.f16.f16 {%r34, %r35, %r36, %r37}, {%r18, %r19, %r20, %r21, %r22, %r23, %r24, %r25}, {%r26, %r27, %r28, %r29, %r30, %r31, %r32, %r33}, {%r16, %r16, %r16, %r16};
	add.s64 	%rd21, %rd11, 32;
	add.s64 	%rd22, %rd20, 32;
	wmma.load.a.sync.aligned.row.m16n16k16.global.f16 	{%r38, %r39, %r40, %r41, %r42, %r43, %r44, %r45}, [%rd21], %r17;
	wmma.load.b.sync.aligned.col.m16n16k16.global.f16 	{%r46, %r47, %r48, %r49, %r50, %r51, %r52, %r53}, [%rd22], %r17;
	wmma.mma.sync.aligned.row.col.m16n16k16.f16.f16 {%r54, %r55, %r56, %r57}, {%r38, %r39, %r40, %r41, %r42, %r43, %r44, %r45}, {%r46, %r47, %r48, %r49, %r50, %r51, %r52, %r53}, {%r34, %r35, %r36, %r37};
	add.s64 	%rd23, %rd11, 64;
	add.s64 	%rd24, %rd20, 64;
	wmma.load.a.sync.aligned.row.m16n16k16.global.f16 	{%r58, %r59, %r60, %r61, %r62, %r63, %r64, %r65}, [%rd23], %r17;
	wmma.load.b.sync.aligned.col.m16n16k16.global.f16 	{%r66, %r67, %r68, %r69, %r70, %r71, %r72, %r73}, [%rd24], %r17;
	wmma.mma.sync.aligned.row.col.m16n16k16.f16.f16 {%r74, %r75, %r76, %r77}, {%r58, %r59, %r60, %r61, %r62, %r63, %r64, %r65}, {%r66, %r67, %r68, %r69, %r70, %r71, %r72, %r73}, {%r54, %r55, %r56, %r57};
	add.s64 	%rd25, %rd11, 96;
	add.s64 	%rd26, %rd20, 96;
	wmma.load.a.sync.aligned.row.m16n16k16.global.f16 	{%r78, %r79, %r80, %r81, %r82, %r83, %r84, %r85}, [%rd25], %r17;
	wmma.load.b.sync.aligned.col.m16n16k16.global.f16 	{%r86, %r87, %r88, %r89, %r90, %r91, %r92, %r93}, [%rd26], %r17;
	wmma.mma.sync.aligned.row.col.m16n16k16.f16.f16 {%r94, %r95, %r96, %r97}, {%r78, %r79, %r80, %r81, %r82, %r83, %r84, %r85}, {%r86, %r87, %r88, %r89, %r90, %r91, %r92, %r93}, {%r74, %r75, %r76, %r77};
	shl.b64 	%rd27, %rd18, 1;
	add.s64 	%rd28, %rd6, %rd27;
	mov.b32 	%r98, 512;
	wmma.store.d.sync.aligned.row.m16n16k16.global.f16 	[%rd28], {%r94, %r95, %r96, %r97}, %r98;
	add.s64 	%rd29, %rd20, 8192;
	wmma.load.a.sync.aligned.row.m16n16k16.global.f16 	{%r99, %r100, %r101, %r102, %r103, %r104, %r105, %r106}, [%rd11], %r17;
	wmma.load.b.sync.aligned.col.m16n16k16.global.f16 	{%r107, %r108, %r109, %r110, %r111, %r112, %r113, %r114}, [%rd29], %r17;
	wmma.mma.sync.aligned.row.col.m16n16k16.f16.f16 {%r115, %r116, %r117, %r118}, {%r99, %r100, %r101, %r102, %r103, %r104, %r105, %r106}, {%r107, %r108, %r109, %r110, %r111, %r112, %r113, %r114}, {%r16, %r16, %r16, %r16};
	add.s64 	%rd30, %rd20, 8224;
	wmma.load.a.sync.aligned.row.m16n16k16.global.f16 	{%r119, %r120, %r121, %r122, %r123, %r124, %r125, %r126}, [%rd21], %r17;
	wmma.load.b.sync.aligned.col.m16n16k16.global.f16 	{%r127, %r128, %r129, %r130, %r131, %r132, %r133, %r134}, [%rd30], %r17;
	wmma.mma.sync.aligned.row.col.m16n16k16.f16.f16 {%r135, %r136, %r137, %r138}, {%r119, %r120, %r121, %r122, %r123, %r124, %r125, %r126}, {%r127, %r128, %r129, %r130, %r131, %r132, %r133, %r134}, {%r115, %r116, %r117, %r118};
	add.s64 	%rd31, %rd20, 8256;
	wmma.load.a.sync.aligned.row.m16n16k16.global.f16 	{%r139, %r140, %r141, %r142, %r143, %r144, %r145, %r146}, [%rd23], %r17;
	wmma.load.b.sync.aligned.col.m16n16k16.global.f16 	{%r147, %r148, %r149, %r150, %r151, %r152, %r153, %r154}, [%rd31], %r17;
	wmma.mma.sync.aligned.row.col.m16n16k16.f16.f16 {%r155, %r156, %r157, %r158}, {%r139, %r140, %r141, %r142, %r143, %r144, %r145, %r146}, {%r147, %r148, %r149, %r150, %r151, %r152, %r153, %r154}, {%r135, %r136, %r137, %r138};
	add.s64 	%rd32, %rd20, 8288;
	wmma.load.a.sync.aligned.row.m16n16k16.global.f16 	{%r159, %r160, %r161, %r162, %r163, %r164, %r165, %r166}, [%rd25], %r17;
	wmma.load.b.sync.aligned.col.m16n16k16.global.f16 	{%r167, %r168, %r169, %r170, %r171, %r172, %r173, %r174}, [%rd32], %r17;
	wmma.mma.sync.aligned.row.col.m16n16k16.f16.f16 {%r175, %r176, %r177, %r178}, {%r159, %r160, %r161, %r162, %r163, %r164, %r165, %r166}, {%r167, %r168, %r169, %r170, %r171, %r172, %r173, %r174}, {%r155, %r156, %r157, %r158};
	add.s64 	%rd33, %rd28, 128;
	wmma.store.d.sync.aligned.row.m16n16k16.global.f16 	[%rd33], {%r175, %r176, %r177, %r178}, %r98;
	add.s64 	%rd34, %rd20, 16384;
	wmma.load.a.sync.aligned.row.m16n16k16.global.f16 	{%r179, %r180, %r181, %r182, %r183, %r184, %r185, %r186}, [%rd11], %r17;
	wmma.load.b.sync.aligned.col.m16n16k16.global.f16 	{%r187, %r188, %r189, %r190, %r191, %r192, %r193, %r194}, [%rd34], %r17;
	wmma.mma.sync.aligned.row.col.m16n16k16.f16.f16 {%r195, %r196, %r197, %r198}, {%r179, %r180, %r181, %r182, %r183, %r184, %r185, %r186}, {%r187, %r188, %r189, %r190, %r191, %r192, %r193, %r194}, {%r16, %r16, %r16, %r16};
	add.s64 	%rd35, %rd20, 16416;
	wmma.load.a.sync.aligned.row.m16n16k16.global.f16 	{%r199, %r200, %r201, %r202, %r203, %r204, %r205, %r206}, [%rd21], %r17;
	wmma.load.b.sync.aligned.col.m16n16k16.global.f16 	{%r207, %r208, %r209, %r210, %r211, %r212, %r213, %r214}, [%rd35], %r17;
	wmma.mma.sync.aligned.row.col.m16n16k16.f16.f16 {%r215, %r216, %r217, %r218}, {%r199, %r200, %r201, %r202, %r203, %r204, %r205, %r206}, {%r207, %r208, %r209, %r210, %r211, %r212, %r213, %r214}, {%r195, %r196, %r197, %r198};
	add.s64 	%rd36, %rd20, 16448;
	wmma.load.a.sync.aligned.row.m16n16k16.global.f16 	{%r219, %r220, %r221, %r222, %r223, %r224, %r225, %r226}, [%rd23], %r17;
	wmma.load.b.sync.aligned.col.m16n16k16.global.f16 	{%r227, %r228, %r229, %r230, %r231, %r232, %r233, %r234}, [%rd36], %r17;
	wmma.mma.sync.aligned.row.col.m16n16k16.f16.f16 {%r235, %r236, %r237, %r238}, {%r219, %r220, %r221, %r222, %r223, %r224, %r225, %r226}, {%r227, %r228, %r229, %r230, %r231, %r232, %r233, %r234}, {%r215, %r216, %r217, %r218};
	add.s64 	%rd37, %rd20, 16480;
	wmma.load.a.sync.aligned.row.m16n16k16.global.f16 	{%r239, %r240, %r241, %r242, %r243, %r244, %r245, %r246}, [%rd25], %r17;
	wmma.load.b.sync.aligned.col.m16n16k16.global.f16 	{%r247, %r248, %r249, %r250, %r251, %r252, %r253, %r254}, [%rd37], %r17;
	wmma.mma.sync.aligned.row.col.m16n16k16.f16.f16 {%r255, %r256, %r257, %r258}, {%r239, %r240, %r241, %r242, %r243, %r244, %r245, %r246}, {%r247, %r248, %r249, %r250, %r251, %r252, %r253, %r254}, {%r235, %r236, %r237, %r238};
	add.s64 	%rd38, %rd28, 256;
	wmma.store.d.sync.aligned.row.m16n16k16.global.f16 	[%rd38], {%r255, %r256, %r257, %r258}, %r98;
	add.s64 	%rd39, %rd20, 24576;
	wmma.load.a.sync.aligned.row.m16n16k16.global.f16 	{%r259, %r260, %r261, %r262, %r263, %r264, %r265, %r266}, [%rd11], %r17;
	wmma.load.b.sync.aligned.col.m16n16k16.global.f16 	{%r267, %r268, %r269, %r270, %r271, %r272, %r273, %r274}, [%rd39], %r17;
	wmma.mma.sync.aligned.row.col.m16n16k16.f16.f16 {%r275, %r276, %r277, %r278}, {%r259, %r260, %r261, %r262, %r263, %r264, %r265, %r266}, {%r267, %r268, %r269, %r270, %r271, %r272, %r273, %r274}, {%r16, %r16, %r16, %r16};
	add.s64 	%rd40, %rd20, 24608;
	wmma.load.a.sync.aligned.row.m16n16k16.global.f16 	{%r279, %r280, %r281, %r282, %r283, %r284, %r285, %r286}, [%rd21], %r17;
	wmma.load.b.sync.aligned.col.m16n16k16.global.f16 	{%r287, %r288, %r289, %r290, %r291, %r292, %r293, %r294}, [%rd40], %r17;
	wmma.mma.sync.aligned.row.col.m16n16k16.f16.f16 {%r295, %r296, %r297, %r298}, {%r279, %r280, %r281, %r282, %r283, %r284, %r285, %r286}, {%r287, %r288, %r289, %r290, %r291, %r292, %r293, %r294}, {%r275, %r276, %r277, %r278};
	add.s64 	%rd41, %rd20, 24640;
	wmma.load.a.sync.aligned.row.m16n16k16.global.f16 	{%r299, %r300, %r301, %r302, %r303, %r304, %r305, %r306}, [%rd23], %r17;
	wmma.load.b.sync.aligned.col.m16n16k16.global.f16 	{%r307, %r308, %r309, %r310, %r311, %r312, %r313, %r314}, [%rd41], %r17;
	wmma.mma.sync.aligned.row.col.m16n16k16.f16.f16 {%r315, %r316, %r317, %r318}, {%r299, %r300, %r301, %r302, %r303, %r304, %r305, %r306}, {%r307, %r308, %r309, %r310, %r311, %r312, %r313, %r314}, {%r295, %r296, %r297, %r298};
	add.s64 	%rd42, %rd20, 24672;
	wmma.load.a.sync.aligned.row.m16n16k16.global.f16 	{%r319, %r320, %r321, %r322, %r323, %r324, %r325, %r326}, [%rd25], %r17;
	wmma.load.b.sync.aligned.col.m16n16k16.global.f16 	{%r327, %r328, %r329, %r330, %r331, %r332, %r333, %r334}, [%rd42], %r17;
	wmma.mma.sync.aligned.row.col.m16n16k16.f16.f16 {%r335, %r336, %r337, %r338}, {%r319, %r320, %r321, %r322, %r323, %r324, %r325, %r326}, {%r327, %r328, %r329, %r330, %r331, %r332, %r333, %r334}, {%r315, %r316, %r317, %r318};
	add.s64 	%rd43, %rd28, 384;
	wmma.store.d.sync.aligned.row.m16n16k16.global.f16 	[%rd43], {%r335, %r336, %r337, %r338}, %r98;
	ret;

}


// ===== COMPILED SASS (sm_100) =====

	.target	sm_100

	.elftype	@"ET_EXEC"


//--------------------- .note.nv.tkinfo           --------------------------
	.section	.note.nv.tkinfo,"",@"SHT_NOTE"
	.sectionflags	@"SHF_NOTE_NV_TKINFO"
	.tkinfo
        /*0018*/ 	.word	0x00000002
        /*0030*/ 	.string	""
        /*0030*/ 	.string	"ptxas"
        /*0030*/ 	.string	"Cuda compilation tools, release 13.0, V13.0.88"
        /*0030*/ 	.string	"Build cuda_13.0.r13.0/compiler.36424714_0"
        /*0030*/ 	.string	"-arch sm_100 -m 64 "



//--------------------- .note.nv.cuinfo           --------------------------
	.section	.note.nv.cuinfo,"",@"SHT_NOTE"
	.sectionflags	@"SHF_NOTE_NV_CUINFO"
        /*0018*/ 	.short	0x0002
        /*001a*/ 	.short	0x0064
        /*001c*/ 	.short	0x0082
	.zero		2


//--------------------- .nv.info                  --------------------------
	.section	.nv.info,"",@"SHT_CUDA_INFO"
	.align	4


	//----- nvinfo : EIATTR_REGCOUNT
	.align		4
        /*0000*/ 	.byte	0x04, 0x2f
        /*0002*/ 	.short	(.L_1 - .L_0)
	.align		4
.L_0:
        /*0004*/ 	.word	index@(_Z18wmma_matmul_kernelP6__halfS0_S0_)
        /*0008*/ 	.word	0x0000001e


	//----- nvinfo : EIATTR_FRAME_SIZE
	.align		4
.L_1:
        /*000c*/ 	.byte	0x04, 0x11
        /*000e*/ 	.short	(.L_3 - .L_2)
	.align		4
.L_2:
        /*0010*/ 	.word	index@(_Z18wmma_matmul_kernelP6__halfS0_S0_)
        /*0014*/ 	.word	0x00000000


	//----- nvinfo : EIATTR_MIN_STACK_SIZE
	.align		4
.L_3:
        /*0018*/ 	.byte	0x04, 0x12
        /*001a*/ 	.short	(.L_5 - .L_4)
	.align		4
.L_4:
        /*001c*/ 	.word	index@(_Z18wmma_matmul_kernelP6__halfS0_S0_)
        /*0020*/ 	.word	0x00000000
.L_5:


//--------------------- .nv.compat                --------------------------
	.section	.nv.compat,"",@"SHT_CUDA_COMPAT_INFO"
	.align	4
        /*0000*/ 	.byte	0x02, 0x09, 0x00, 0x00, 0x02, 0x02, 0x01, 0x00, 0x02, 0x05, 0x05, 0x00, 0x03, 0x07, 0x01, 0x01
        /*0010*/ 	.byte	0x02, 0x03, 0x00, 0x00, 0x02, 0x06, 0x01, 0x00, 0x04, 0x0b, 0x08, 0x00, 0x09, 0x00, 0x00, 0x00
        /*0020*/ 	.byte	0x00, 0x00, 0x00, 0x00


//--------------------- .nv.info._Z18wmma_matmul_kernelP6__halfS0_S0_ --------------------------
	.section	.nv.info._Z18wmma_matmul_kernelP6__halfS0_S0_,"",@"SHT_CUDA_INFO"
	.sectionflags	@""
	.align	4


	//----- nvinfo : EIATTR_CUDA_API_VERSION
	.align		4
        /*0000*/ 	.byte	0x04, 0x37
        /*0002*/ 	.short	(.L_7 - .L_6)
.L_6:
        /*0004*/ 	.word	0x00000082


	//----- nvinfo : EIATTR_KPARAM_INFO
	.align		4
.L_7:
        /*0008*/ 	.byte	0x04, 0x17
        /*000a*/ 	.short	(.L_9 - .L_8)
.L_8:
        /*000c*/ 	.word	0x00000000
        /*0010*/ 	.short	0x0002
        /*0012*/ 	.short	0x0010
        /*0014*/ 	.byte	0x00, 0xf5, 0x21, 0x00


	//----- nvinfo : EIATTR_KPARAM_INFO
	.align		4
.L_9:
        /*0018*/ 	.byte	0x04, 0x17
        /*001a*/ 	.short	(.L_11 - .L_10)
.L_10:
        /*001c*/ 	.word	0x00000000
        /*0020*/ 	.short	0x0001
        /*0022*/ 	.short	0x0008
        /*0024*/ 	.byte	0x00, 0xf5, 0x21, 0x00


	//----- nvinfo : EIATTR_KPARAM_INFO
	.align		4
.L_11:
        /*0028*/ 	.byte	0x04, 0x17
        /*002a*/ 	.short	(.L_13 - .L_12)
.L_12:
        /*002c*/ 	.word	0x00000000
        /*0030*/ 	.short	0x0000
        /*0032*/ 	.short	0x0000
        /*0034*/ 	.byte	0x00, 0xf5, 0x21, 0x00


	//----- nvinfo : EIATTR_SPARSE_MMA_MASK
	.align		4
.L_13:
        /*0038*/ 	.byte	0x03, 0x50
        /*003a*/ 	.short	0x0000


	//----- nvinfo : EIATTR_WMMA_USED
	.align		4
        /*003c*/ 	.byte	0x01, 0x2b
	.zero		2


	//----- nvinfo : EIATTR_MAXREG_COUNT
	.align		4
        /*0040*/ 	.byte	0x03, 0x1b
        /*0042*/ 	.short	0x00ff


	//----- nvinfo : EIATTR_MERCURY_ISA_VERSION
	.align		4
        /*0044*/ 	.byte	0x03, 0x5f
        /*0046*/ 	.short	0x0101


	//----- nvinfo : EIATTR_VRC_CTA_INIT_COUNT
	.align		4
        /*0048*/ 	.byte	0x02, 0x4a
	.zero		1
	.zero		1


	//----- nvinfo : EIATTR_EXIT_INSTR_OFFSETS
	.align		4
        /*004c*/ 	.byte	0x04, 0x1c
        /*004e*/ 	.short	(.L_15 - .L_14)


	//   ....[0]....
.L_14:
        /*0050*/ 	.word	0x00000d80


	//----- nvinfo : EIATTR_CBANK_PARAM_SIZE
	.align		4
.L_15:
        /*0054*/ 	.byte	0x03, 0x19
        /*0056*/ 	.short	0x0018


	//----- nvinfo : EIATTR_PARAM_CBANK
	.align		4
        /*0058*/ 	.byte	0x04, 0x0a
        /*005a*/ 	.short	(.L_17 - .L_16)
	.align		4
.L_16:
        /*005c*/ 	.word	index@(.nv.constant0._Z18wmma_matmul_kernelP6__halfS0_S0_)
        /*0060*/ 	.short	0x0380
        /*0062*/ 	.short	0x0018


	//----- nvinfo : EIATTR_SW_WAR
	.align		4
.L_17:
        /*0064*/ 	.byte	0x04, 0x36
        /*0066*/ 	.short	(.L_19 - .L_18)
.L_18:
        /*0068*/ 	.word	0x00000008
.L_19:


//--------------------- .nv.callgraph             --------------------------
	.section	.nv.callgraph,"",@"SHT_CUDA_CALLGRAPH"
	.align	4
	.sectionentsize	8
	.align		4
        /*0000*/ 	.word	0x00000000
	.align		4
        /*0004*/ 	.word	0xffffffff
	.align		4
        /*0008*/ 	.word	0x00000000
	.align		4
        /*000c*/ 	.word	0xfffffffe
	.align		4
        /*0010*/ 	.word	0x00000000
	.align		4
        /*0014*/ 	.word	0xfffffffd
	.align		4
        /*0018*/ 	.word	0x00000000
	.align		4
        /*001c*/ 	.word	0xfffffffc


//--------------------- .text._Z18wmma_matmul_kernelP6__halfS0_S0_ --------------------------
	.section	.text._Z18wmma_matmul_kernelP6__halfS0_S0_,"ax",@progbits
	.align	128
        .global         _Z18wmma_matmul_kernelP6__halfS0_S0_
        .type           _Z18wmma_matmul_kernelP6__halfS0_S0_,@function
        .size           _Z18wmma_matmul_kernelP6__halfS0_S0_,(.L_x_1 - _Z18wmma_matmul_kernelP6__halfS0_S0_)
        .other          _Z18wmma_matmul_kernelP6__halfS0_S0_,@"STO_CUDA_ENTRY STV_DEFAULT"
_Z18wmma_matmul_kernelP6__halfS0_S0_:
.text._Z18wmma_matmul_kernelP6__halfS0_S0_:
[----:B------:R-:W-:Y:S01]  /*0000*/  LDC R1, c[0x0][0x37c] ;  /* 0x0000df00ff017b82 */ /* 0x000fe20000000800 */
[----:B------:R-:W0:Y:S07]  /*0010*/  S2R R23, SR_TID.X ;  /* 0x0000000000177919 */ /* 0x000e2e0000002100 */
[----:B------:R-:W1:Y:S01]  /*0020*/  LDC.64 R2, c[0x0][0x388] ;  /* 0x0000e200ff027b82 */ /* 0x000e620000000a00 */
[----:B------:R-:W2:Y:S01]  /*0030*/  LDCU.64 UR6, c[0x0][0x380] ;  /* 0x00007000ff0677ac */ /* 0x000ea20008000a00 */
[----:B------:R-:W-:Y:S01]  /*0040*/  IMAD.MOV.U32 R25, RZ, RZ, RZ ;  /* 0x000000ffff197224 */ /* 0x000fe200078e00ff */
[----:B------:R-:W3:Y:S01]  /*0050*/  S2R R20, SR_CTAID.X ;  /* 0x0000000000147919 */ /* 0x000ee20000002500 */
[----:B------:R-:W4:Y:S01]  /*0060*/  LDCU.64 UR4, c[0x0][0x358] ;  /* 0x00006b00ff0477ac */ /* 0x000f220008000a00 */
[----:B------:R-:W5:Y:S01]  /*0070*/  S2R R22, SR_LANEID ;  /* 0x0000000000167919 */ /* 0x000f620000000000 */
[----:B------:R-:W2:Y:S01]  /*0080*/  S2R R21, SR_CTAID.Y ;  /* 0x0000000000157919 */ /* 0x000ea20000002600 */
[----:B0-----:R-:W-:Y:S01]  /*0090*/  IMAD.SHL.U32 R4, R23, 0x20, RZ ;  /* 0x0000002017047824 */ /* 0x001fe200078e00ff */
[----:B------:R-:W-:Y:S01]  /*00a0*/  SHF.R.U32.HI R0, RZ, 0x7, R23 ;  /* 0x00000007ff007819 */ /* 0x000fe20000011617 */
[----:B---3--:R-:W-:-:S03]  /*00b0*/  IMAD.SHL.U32 R5, R20, 0x800, RZ ;  /* 0x0000080014057824 */ /* 0x008fc600078e00ff */
[----:B------:R-:W-:Y:S02]  /*00c0*/  LOP3.LUT R4, R4, 0xc00, RZ, 0xc0, !PT ;  /* 0x00000c0004047812 */ /* 0x000fe400078ec0ff */
[----:B-----5:R-:W-:Y:S02]  /*00d0*/  LOP3.LUT R24, R22, 0x3, RZ, 0xc0, !PT ;  /* 0x0000000316187812 */ /* 0x020fe400078ec0ff */
[----:B------:R-:W-:Y:S02]  /*00e0*/  LEA R6, P0, R0, R5, 0xa ;  /* 0x0000000500067211 */ /* 0x000fe400078050ff */
[----:B------:R-:W-:Y:S01]  /*00f0*/  SHF.R.U32.HI R22, RZ, 0x2, R22 ;  /* 0x00000002ff167819 */ /* 0x000fe20000011616 */
[----:B--2---:R-:W-:Y:S01]  /*0100*/  IMAD R7, R21, 0x4000, R4 ;  /* 0x0000400015077824 */ /* 0x004fe200078e0204 */
[----:B------:R-:W-:Y:S02]  /*0110*/  LEA.HI.X.SX32 R9, R5, RZ, 0x1, P0 ;  /* 0x000000ff05097211 */ /* 0x000fe400000f0eff */
[----:B------:R-:W-:Y:S01]  /*0120*/  LEA R17, P0, R6, UR6, 0x1 ;  /* 0x0000000606117c11 */ /* 0x000fe2000f8008ff */
[----:B------:R-:W-:-:S04]  /*0130*/  IMAD.WIDE.U32 R4, R22, 0x20, R24 ;  /* 0x0000002016047825 */ /* 0x000fc800078e0018 */
[----:B-1----:R-:W-:Y:S01]  /*0140*/  IMAD.WIDE.U32 R2, R7, 0x2, R2 ;  /* 0x0000000207027825 */ /* 0x002fe200078e0002 */
[----:B------:R-:W-:Y:S01]  /*0150*/  LEA.HI.X R7, R6, UR7, R9, 0x1, P0 ;  /* 0x0000000706077c11 */ /* 0x000fe200080f0c09 */
[----:B------:R-:W0:Y:S01]  /*0160*/  LDCU.64 UR6, c[0x0][0x390] ;  /* 0x00007200ff0677ac */ /* 0x000e220008000a00 */
[C---:B------:R-:W-:Y:S02]  /*0170*/  LEA R16, P0, R4.reuse, R17, 0x2 ;  /* 0x0000001104107211 */ /* 0x040fe400078010ff */
[C---:B------:R-:W-:Y:S02]  /*0180*/  LEA R18, P1, R4.reuse, R2, 0x2 ;  /* 0x0000000204127211 */ /* 0x040fe400078210ff */
[C-C-:B------:R-:W-:Y:S02]  /*0190*/  LEA.HI.X R17, R4.reuse, R7, R5.reuse, 0x2, P0 ;  /* 0x0000000704117211 */ /* 0x140fe400000f1405 */
[----:B------:R-:W-:-:S03]  /*01a0*/  LEA.HI.X R19, R4, R3, R5, 0x2, P1 ;  /* 0x0000000304137211 */ /* 0x000fc600008f1405 */
[----:B----4-:R-:W2:Y:S04]  /*01b0*/  LDG.E R4, desc[UR4][R16.64] ;  /* 0x0000000410047981 */ /* 0x010ea8000c1e1900 */
[----:B------:R-:W2:Y:S04]  /*01c0*/  LDG.E R5, desc[UR4][R16.64+0x400] ;  /* 0x0004000410057981 */ /* 0x000ea8000c1e1900 */
[----:B------:R-:W2:Y:S04]  /*01d0*/  LDG.E R6, desc[UR4][R16.64+0x10] ;  /* 0x0000100410067981 */ /* 0x000ea8000c1e1900 */
[----:B------:R-:W2:Y:S04]  /*01e0*/  LDG.E R7, desc[UR4][R16.64+0x410] ;  /* 0x0004100410077981 */ /* 0x000ea8000c1e1900 */
[----:B------:R-:W2:Y:S04]  /*01f0*/  LDG.E R2, desc[UR4][R18.64] ;  /* 0x0000000412027981 */ /* 0x000ea8000c1e1900 */
[----:B------:R-:W2:Y:S04]  /*0200*/  LDG.E R3, desc[UR4][R18.64+0x10] ;  /* 0x0000100412037981 */ /* 0x000ea8000c1e1900 */
[----:B------:R-:W3:Y:S04]  /*0210*/  LDG.E R10, desc[UR4][R18.64+0x400] ;  /* 0x00040004120a7981 */ /* 0x000ee8000c1e1900 */
[----:B------:R-:W3:Y:S04]  /*0220*/  LDG.E R11, desc[UR4][R18.64+0x410] ;  /* 0x00041004120b7981 */ /* 0x000ee8000c1e1900 */
[----:B------:R-:W4:Y:S04]  /*0230*/  LDG.E R8, desc[UR4][R16.64+0x20] ;  /* 0x0000200410087981 */ /* 0x000f28000c1e1900 */
[----:B------:R-:W4:Y:S04]  /*0240*/  LDG.E R9, desc[UR4][R16.64+0x420] ;  /* 0x0004200410097981 */ /* 0x000f28000c1e1900 */
[----:B------:R-:W4:Y:S04]  /*0250*/  LDG.E R12, desc[UR4][R18.64+0x20] ;  /* 0x00002004120c7981 */ /* 0x000f28000c1e1900 */
[----:B------:R-:W4:Y:S04]  /*0260*/  LDG.E R13, desc[UR4][R18.64+0x30] ;  /* 0x00003004120d7981 */ /* 0x000f28000c1e1900 */
[----:B------:R-:W5:Y:S04]  /*0270*/  LDG.E R14, desc[UR4][R16.64+0x50] ;  /* 0x00005004100e7981 */ /* 0x000f68000c1e1900 */
[----:B------:R-:W5:Y:S01]  /*0280*/  LDG.E R15, desc[UR4][R16.64+0x450] ;  /* 0x00045004100f7981 */ /* 0x000f62000c1e1900 */
[C---:B--2---:R-:W-:Y:S08]  /*0290*/  HMMA.16816.F16 R2, R4.reuse, R2, RZ ;  /* 0x000000020402723c */ /* 0x044ff000000008ff */
[----:B---3--:R-:W-:Y:S01]  /*02a0*/  HMMA.16816.F16 R4, R4, R10, RZ ;  /* 0x0000000a0404723c */ /* 0x008fe200000008ff */
[----:B------:R-:W4:Y:S04]  /*02b0*/  LDG.E R10, desc[UR4][R16.64+0x30] ;  /* 0x00003004100a7981 */ /* 0x000f28000c1e1900 */
[----:B------:R-:W4:Y:S04]  /*02c0*/  LDG.E R11, desc[UR4][R16.64+0x430] ;  /* 0x00043004100b7981 */ /* 0x000f28000c1e1900 */
[----:B------:R-:W2:Y:S04]  /*02d0*/  LDG.E R6, desc[UR4][R18.64+0x420] ;  /* 0x0004200412067981 */ /* 0x000ea8000c1e1900 */
[----:B------:R-:W2:Y:S01]  /*02e0*/  LDG.E R7, desc[UR4][R18.64+0x430] ;  /* 0x0004300412077981 */ /* 0x000ea2000c1e1900 */
[C---:B----4-:R-:W-:Y:S03]  /*02f0*/  HMMA.16816.F16 R2, R8.reuse, R12, R2 ;  /* 0x0000000c0802723c */ /* 0x050fe60000000802 */
[----:B------:R-:W5:Y:S04]  /*0300*/  LDG.E R12, desc[UR4][R16.64+0x40] ;  /* 0x00004004100c7981 */ /* 0x000f68000c1e1900 */
[----:B------:R-:W5:Y:S01]  /*0310*/  LDG.E R13, desc[UR4][R16.64+0x440] ;  /* 0x00044004100d7981 */ /* 0x000f62000c1e1900 */
[----:B--2---:R-:W-:Y:S03]  /*0320*/  HMMA.16816.F16 R6, R8, R6, R4 ;  /* 0x000000060806723c */ /* 0x004fe60000000804 */
[----:B------:R-:W5:Y:S04]  /*0330*/  LDG.E R4, desc[UR4][R18.64+0x40] ;  /* 0x0000400412047981 */ /* 0x000f68000c1e1900 */
[----:B------:R-:W5:Y:S04]  /*0340*/  LDG.E R5, desc[UR4][R18.64+0x50] ;  /* 0x0000500412057981 */ /* 0x000f68000c1e1900 */
[----:B------:R-:W2:Y:S04]  /*0350*/  LDG.E R8, desc[UR4][R18.64+0x440] ;  /* 0x0004400412087981 */ /* 0x000ea8000c1e1900 */
[----:B------:R-:W2:Y:S04]  /*0360*/  LDG.E R9, desc[UR4][R18.64+0x450] ;  /* 0x0004500412097981 */ /* 0x000ea8000c1e1900 */
[----:B------:R-:W3:Y:S04]  /*0370*/  LDG.E R10, desc[UR4][R18.64+0x60] ;  /* 0x00006004120a7981 */ /* 0x000ee8000c1e1900 */
[----:B------:R-:W3:Y:S01]  /*0380*/  LDG.E R11, desc[UR4][R18.64+0x70] ;  /* 0x00007004120b7981 */ /* 0x000ee2000c1e1900 */
[C---:B-----5:R-:W-:Y:S03]  /*0390*/  HMMA.16816.F16 R2, R12.reuse, R4, R2 ;  /* 0x000000040c02723c */ /* 0x060fe60000000802 */
[----:B------:R-:W3:Y:S04]  /*03a0*/  LDG.E R4, desc[UR4][R16.64+0x60] ;  /* 0x0000600410047981 */ /* 0x000ee8000c1e1900 */
[----:B------:R-:W3:Y:S01]  /*03b0*/  LDG.E R5, desc[UR4][R16.64+0x460] ;  /* 0x0004600410057981 */ /* 0x000ee2000c1e1900 */
[----:B--2---:R-:W-:Y:S03]  /*03c0*/  HMMA.16816.F16 R12, R12, R8, R6 ;  /* 0x000000080c0c723c */ /* 0x004fe60000000806 */
[----:B------:R-:W3:Y:S04]  /*03d0*/  LDG.E R6, desc[UR4][R16.64+0x70] ;  /* 0x0000700410067981 */ /* 0x000ee8000c1e1900 */
[----:B------:R-:W3:Y:S04]  /*03e0*/  LDG.E R7, desc[UR4][R16.64+0x470] ;  /* 0x0004700410077981 */ /* 0x000ee8000c1e1900 */
[----:B------:R-:W2:Y:S04]  /*03f0*/  LDG.E R8, desc[UR4][R18.64+0x460] ;  /* 0x0004600412087981 */ /* 0x000ea8000c1e1900 */
[----:B------:R-:W2:Y:S01]  /*0400*/  LDG.E R9, desc[UR4][R18.64+0x470] ;  /* 0x0004700412097981 */ /* 0x000ea2000c1e1900 */
[----:B------:R-:W-:-:S02]  /*0410*/  IMAD.SHL.U32 R26, R21, 0x100, RZ ;  /* 0x00000100151a7824 */ /* 0x000fc400078e00ff */
[----:B------:R-:W-:Y:S02]  /*0420*/  IMAD.SHL.U32 R20, R20, 0x4000, RZ ;  /* 0x0000400014147824 */ /* 0x000fe400078e00ff */
[----:B------:R-:W-:Y:S01]  /*0430*/  IMAD.SHL.U32 R21, R0, 0x2000, RZ ;  /* 0x0000200000157824 */ /* 0x000fe200078e00ff */
[----:B------:R-:W-:-:S04]  /*0440*/  SHF.R.U32.HI R23, RZ, 0x1, R23 ;  /* 0x00000001ff177819 */ /* 0x000fc80000011617 */
[----:B------:R-:W-:Y:S02]  /*0450*/  IADD3 R0, P0, P1, R21, R20, R26 ;  /* 0x0000001415007210 */ /* 0x000fe4000791e01a */
[----:B------:R-:W-:Y:S02]  /*0460*/  SHF.R.S32.HI R20, RZ, 0x1f, R20 ;  /* 0x0000001fff147819 */ /* 0x000fe40000011414 */
[----:B------:R-:W-:Y:S01]  /*0470*/  LOP3.LUT R0, R0, 0x30, R23, 0xf8, !PT ;  /* 0x0000003000007812 */ /* 0x000fe200078ef817 */
[----:B------:R-:W-:Y:S01]  /*0480*/  IMAD.WIDE.U32 R22, R22, 0x100, R24 ;  /* 0x0000010016167825 */ /* 0x000fe200078e0018 */
[C---:B---3--:R-:W-:Y:S08]  /*0490*/  HMMA.16816.F16 R14, R4.reuse, R10, R2 ;  /* 0x0000000a040e723c */ /* 0x048ff00000000802 */
[----:B--2---:R-:W-:Y:S01]  /*04a0*/  HMMA.16816.F16 R12, R4, R8, R12 ;  /* 0x00000008040c723c */ /* 0x004fe2000000080c */
[----:B------:R-:W-:-:S02]  /*04b0*/  IADD3.X R5, PT, PT, RZ, R20, RZ, P0, P1 ;  /* 0x00000014ff057210 */ /* 0x000fc400007e24ff */
[----:B0-----:R-:W-:-:S04]  /*04c0*/  LEA R3, P0, R0, UR6, 0x1 ;  /* 0x0000000600037c11 */ /* 0x001fc8000f8008ff */
[----:B------:R-:W-:Y:S02]  /*04d0*/  LEA.HI.X R5, R0, UR7, R5, 0x1, P0 ;  /* 0x0000000700057c11 */ /* 0x000fe400080f0c05 */
[----:B------:R-:W-:-:S04]  /*04e0*/  LEA R2, P0, R22, R3, 0x2 ;  /* 0x0000000316027211 */ /* 0x000fc800078010ff */
[----:B------:R-:W-:-:S05]  /*04f0*/  LEA.HI.X R3, R22, R5, R23, 0x2, P0 ;  /* 0x0000000516037211 */ /* 0x000fca00000f1417 */
[----:B------:R-:W-:Y:S04]  /*0500*/  STG.E desc[UR4][R2.64], R14 ;  /* 0x0000000e02007986 */ /* 0x000fe8000c101904 */
[----:B------:R-:W-:Y:S04]  /*0510*/  STG.E desc[UR4][R2.64+0x2000], R15 ;  /* 0x0020000f02007986 */ /* 0x000fe8000c101904 */
[----:B------:R0:W-:Y:S04]  /*0520*/  STG.E desc[UR4][R2.64+0x10], R12 ;  /* 0x0000100c02007986 */ /* 0x0001e8000c101904 */
[----:B------:R1:W-:Y:S04]  /*0530*/  STG.E desc[UR4][R2.64+0x2010], R13 ;  /* 0x0020100d02007986 */ /* 0x0003e8000c101904 */
[----:B------:R-:W2:Y:S04]  /*0540*/  LDG.E R24, desc[UR4][R18.64+0x2000] ;  /* 0x0020000412187981 */ /* 0x000ea8000c1e1900 */
[----:B------:R-:W2:Y:S04]  /*0550*/  LDG.E R25, desc[UR4][R18.64+0x2010] ;  /* 0x0020100412197981 */ /* 0x000ea8000c1e1900 */
[----:B------:R-:W3:Y:S04]  /*0560*/  LDG.E R20, desc[UR4][R18.64+0x2400] ;  /* 0x0024000412147981 */ /* 0x000ee8000c1e1900 */
[----:B------:R-:W2:Y:S04]  /*0570*/  LDG.E R8, desc[UR4][R16.64] ;  /* 0x0000000410087981 */ /* 0x000ea8000c1e1900 */
[----:B------:R-:W2:Y:S04]  /*0580*/  LDG.E R9, desc[UR4][R16.64+0x400] ;  /* 0x0004000410097981 */ /* 0x000ea8000c1e1900 */
[----:B------:R-:W2:Y:S04]  /*0590*/  LDG.E R10, desc[UR4][R16.64+0x10] ;  /* 0x00001004100a7981 */ /* 0x000ea8000c1e1900 */
[----:B------:R-:W2:Y:S04]  /*05a0*/  LDG.E R11, desc[UR4][R16.64+0x410] ;  /* 0x00041004100b7981 */ /* 0x000ea8000c1e1900 */
[----:B------:R-:W3:Y:S04]  /*05b0*/  LDG.E R21, desc[UR4][R18.64+0x2410] ;  /* 0x0024100412157981 */ /* 0x000ee8000c1e1900 */
[----:B------:R-:W4:Y:S04]  /*05c0*/  LDG.E R22, desc[UR4][R18.64+0x2020] ;  /* 0x0020200412167981 */ /* 0x000f28000c1e1900 */
[----:B------:R-:W4:Y:S04]  /*05d0*/  LDG.E R23, desc[UR4][R18.64+0x2030] ;  /* 0x0020300412177981 */ /* 0x000f28000c1e1900 */
[----:B0-----:R-:W5:Y:S04]  /*05e0*/  LDG.E R12, desc[UR4][R18.64+0x2420] ;  /* 0x00242004120c7981 */ /* 0x001f68000c1e1900 */
[----:B------:R-:W4:Y:S04]  /*05f0*/  LDG.E R4, desc[UR4][R16.64+0x20] ;  /* 0x0000200410047981 */ /* 0x000f28000c1e1900 */
[----:B------:R-:W4:Y:S04]  /*0600*/  LDG.E R5, desc[UR4][R16.64+0x420] ;  /* 0x0004200410057981 */ /* 0x000f28000c1e1900 */
[----:B------:R-:W4:Y:S04]  /*0610*/  LDG.E R6, desc[UR4][R16.64+0x30] ;  /* 0x0000300410067981 */ /* 0x000f28000c1e1900 */
[----:B------:R-:W4:Y:S04]  /*0620*/  LDG.E R7, desc[UR4][R16.64+0x430] ;  /* 0x0004300410077981 */ /* 0x000f28000c1e1900 */
[----:B-1----:R-:W5:Y:S04]  /*0630*/  LDG.E R13, desc[UR4][R18.64+0x2430] ;  /* 0x00243004120d7981 */ /* 0x002f68000c1e1900 */
[----:B------:R-:W5:Y:S04]  /*0640*/  LDG.E R14, desc[UR4][R18.64+0x2040] ;  /* 0x00204004120e7981 */ /* 0x000f68000c1e1900 */
[----:B------:R-:W5:Y:S01]  /*0650*/  LDG.E R15, desc[UR4][R18.64+0x2050] ;  /* 0x00205004120f7981 */ /* 0x000f62000c1e1900 */
[C---:B--2---:R-:W-:Y:S08]  /*0660*/  HMMA.16816.F16 R24, R8.reuse, R24, RZ ;  /* 0x000000180818723c */ /* 0x044ff000000008ff */
[----:B---3--:R-:W-:Y:S01]  /*0670*/  HMMA.16816.F16 R26, R8, R20, RZ ;  /* 0x00000014081a723c */ /* 0x008fe200000008ff */
[----:B------:R-:W2:Y:S04]  /*0680*/  LDG.E R8, desc[UR4][R16.64+0x40] ;  /* 0x0000400410087981 */ /* 0x000ea8000c1e1900 */
[----:B------:R-:W2:Y:S04]  /*0690*/  LDG.E R9, desc[UR4][R16.64+0x440] ;  /* 0x0004400410097981 */ /* 0x000ea8000c1e1900 */
[----:B------:R-:W2:Y:S04]  /*06a0*/  LDG.E R10, desc[UR4][R16.64+0x50] ;  /* 0x00005004100a7981 */ /* 0x000ea8000c1e1900 */
[----:B------:R-:W2:Y:S04]  /*06b0*/  LDG.E R11, desc[UR4][R16.64+0x450] ;  /* 0x00045004100b7981 */ /* 0x000ea8000c1e1900 */
[----:B------:R-:W3:Y:S04]  /*06c0*/  LDG.E R20, desc[UR4][R18.64+0x2440] ;  /* 0x0024400412147981 */ /* 0x000ee8000c1e1900 */
[----:B------:R-:W3:Y:S01]  /*06d0*/  LDG.E R21, desc[UR4][R18.64+0x2450] ;  /* 0x0024500412157981 */ /* 0x000ee2000c1e1900 */
[C---:B----4-:R-:W-:Y:S03]  /*06e0*/  HMMA.16816.F16 R22, R4.reuse, R22, R24 ;  /* 0x000000160416723c */ /* 0x050fe60000000818 */
[----:B------:R-:W4:Y:S04]  /*06f0*/  LDG.E R24, desc[UR4][R18.64+0x2060] ;  /* 0x0020600412187981 */ /* 0x000f28000c1e1900 */
[----:B------:R-:W4:Y:S01]  /*0700*/  LDG.E R25, desc[UR4][R18.64+0x2070] ;  /* 0x0020700412197981 */ /* 0x000f22000c1e1900 */
[----:B-----5:R-:W-:Y:S03]  /*0710*/  HMMA.16816.F16 R26, R4, R12, R26 ;  /* 0x0000000c041a723c */ /* 0x020fe6000000081a */
[----:B------:R-:W4:Y:S04]  /*0720*/  LDG.E R4, desc[UR4][R16.64+0x60] ;  /* 0x0000600410047981 */ /* 0x000f28000c1e1900 */
[----:B------:R-:W4:Y:S04]  /*0730*/  LDG.E R5, desc[UR4][R16.64+0x460] ;  /* 0x0004600410057981 */ /* 0x000f28000c1e1900 */
[----:B------:R-:W4:Y:S04]  /*0740*/  LDG.E R6, desc[UR4][R16.64+0x70] ;  /* 0x0000700410067981 */ /* 0x000f28000c1e1900 */
[----:B------:R-:W4:Y:S04]  /*0750*/  LDG.E R7, desc[UR4][R16.64+0x470] ;  /* 0x0004700410077981 */ /* 0x000f28000c1e1900 */
[----:B------:R-:W5:Y:S04]  /*0760*/  LDG.E R12, desc[UR4][R18.64+0x2460] ;  /* 0x00246004120c7981 */ /* 0x000f68000c1e1900 */
[----:B------:R-:W5:Y:S01]  /*0770*/  LDG.E R13, desc[UR4][R18.64+0x2470] ;  /* 0x00247004120d7981 */ /* 0x000f62000c1e1900 */
[C---:B--2---:R-:W-:Y:S08]  /*0780*/  HMMA.16816.F16 R14, R8.reuse, R14, R22 ;  /* 0x0000000e080e723c */ /* 0x044ff00000000816 */
[----:B---3--:R-:W-:-:S12]  /*0790*/  HMMA.16816.F16 R20, R8, R20, R26 ;  /* 0x000000140814723c */ /* 0x008fd8000000081a */
[C---:B----4-:R-:W-:Y:S08]  /*07a0*/  HMMA.16816.F16 R14, R4.reuse, R24, R14 ;  /* 0x00000018040e723c */ /* 0x050ff0000000080e */
[----:B-----5:R-:W-:Y:S11]  /*07b0*/  HMMA.16816.F16 R12, R4, R12, R20 ;  /* 0x0000000c040c723c */ /* 0x020ff60000000814 */
        /* <DEDUP_REMOVED lines=44> */
[----:B------:R0:W-:Y:S04]  /*0a80*/  STG.E desc[UR4][R2.64+0x100], R14 ;  /* 0x0001000e02007986 */ /* 0x0001e8000c101904 */
[----:B------:R1:W-:Y:S04]  /*0a90*/  STG.E desc[UR4][R2.64+0x2100], R15 ;  /* 0x0021000f02007986 */ /* 0x0003e8000c101904 */
[----:B------:R2:W-:Y:S04]  /*0aa0*/  STG.E desc[UR4][R2.64+0x110], R12 ;  /* 0x0001100c02007986 */ /* 0x0005e8000c101904 */
[----:B------:R3:W-:Y:S04]  /*0ab0*/  STG.E desc[UR4][R2.64+0x2110], R13 ;  /* 0x0021100d02007986 */ /* 0x0007e8000c101904 */
[----:B------:R-:W4:Y:S04]  /*0ac0*/  LDG.E R24, desc[UR4][R18.64+0x6000] ;  /* 0x0060000412187981 */ /* 0x000f28000c1e1900 */
[----:B------:R-:W4:Y:S04]  /*0ad0*/  LDG.E R25, desc[UR4][R18.64+0x6010] ;  /* 0x0060100412197981 */ /* 0x000f28000c1e1900 */
[----:B------:R-:W5:Y:S04]  /*0ae0*/  LDG.E R26, desc[UR4][R18.64+0x6400] ;  /* 0x00640004121a7981 */ /* 0x000f68000c1e1900 */
[----:B------:R-:W4:Y:S04]  /*0af0*/  LDG.E R4, desc[UR4][R16.64] ;  /* 0x0000000410047981 */ /* 0x000f28000c1e1900 */
[----:B------:R-:W4:Y:S04]  /*0b00*/  LDG.E R5, desc[UR4][R16.64+0x400] ;  /* 0x0004000410057981 */ /* 0x000f28000c1e1900 */
[----:B------:R-:W4:Y:S04]  /*0b10*/  LDG.E R6, desc[UR4][R16.64+0x10] ;  /* 0x0000100410067981 */ /* 0x000f28000c1e1900 */
[----:B------:R-:W4:Y:S04]  /*0b20*/  LDG.E R7, desc[UR4][R16.64+0x410] ;  /* 0x0004100410077981 */ /* 0x000f28000c1e1900 */
[----:B------:R-:W5:Y:S04]  /*0b30*/  LDG.E R27, desc[UR4][R18.64+0x6410] ;  /* 0x00641004121b7981 */ /* 0x000f68000c1e1900 */
        /* <DEDUP_REMOVED lines=8> */
[----:B0-----:R-:W5:Y:S04]  /*0bc0*/  LDG.E R14, desc[UR4][R18.64+0x6040] ;  /* 0x00604004120e7981 */ /* 0x001f68000c1e1900 */
[----:B-1----:R-:W5:Y:S04]  /*0bd0*/  LDG.E R15, desc[UR4][R18.64+0x6050] ;  /* 0x00605004120f7981 */ /* 0x002f68000c1e1900 */
[----:B--2---:R-:W2:Y:S04]  /*0be0*/  LDG.E R12, desc[UR4][R18.64+0x6440] ;  /* 0x00644004120c7981 */ /* 0x004ea8000c1e1900 */
[----:B---3--:R-:W2:Y:S01]  /*0bf0*/  LDG.E R13, desc[UR4][R18.64+0x6450] ;  /* 0x00645004120d7981 */ /* 0x008ea2000c1e1900 */
[C---:B----4-:R-:W-:Y:S08]  /*0c00*/  HMMA.16816.F16 R24, R4.reuse, R24, RZ ;  /* 0x000000180418723c */ /* 0x050ff000000008ff */
[----:B-----5:R-:W-:Y:S01]  /*0c10*/  HMMA.16816.F16 R26, R4, R26, RZ ;  /* 0x0000001a041a723c */ /* 0x020fe200000008ff */
[----:B------:R-:W3:Y:S04]  /*0c20*/  LDG.E R4, desc[UR4][R16.64+0x40] ;  /* 0x0000400410047981 */ /* 0x000ee8000c1e1900 */
[----:B------:R-:W3:Y:S04]  /*0c30*/  LDG.E R5, desc[UR4][R16.64+0x440] ;  /* 0x0004400410057981 */ /* 0x000ee8000c1e1900 */
[----:B------:R-:W3:Y:S04]  /*0c40*/  LDG.E R6, desc[UR4][R16.64+0x50] ;  /* 0x0000500410067981 */ /* 0x000ee8000c1e1900 */
[----:B------:R-:W3:Y:S01]  /*0c50*/  LDG.E R7, desc[UR4][R16.64+0x450] ;  /* 0x0004500410077981 */ /* 0x000ee2000c1e1900 */
[C---:B------:R-:W-:Y:S03]  /*0c60*/  HMMA.16816.F16 R22, R8.reuse, R22, R24 ;  /* 0x000000160816723c */ /* 0x040fe60000000818 */
[----:B------:R-:W4:Y:S04]  /*0c70*/  LDG.E R24, desc[UR4][R18.64+0x6060] ;  /* 0x0060600412187981 */ /* 0x000f28000c1e1900 */
[----:B------:R-:W4:Y:S01]  /*0c80*/  LDG.E R25, desc[UR4][R18.64+0x6070] ;  /* 0x0060700412197981 */ /* 0x000f22000c1e1900 */
[----:B------:R-:W-:Y:S03]  /*0c90*/  HMMA.16816.F16 R26, R8, R20, R26 ;  /* 0x00000014081a723c */ /* 0x000fe6000000081a */
[----:B------:R-:W4:Y:S04]  /*0ca0*/  LDG.E R8, desc[UR4][R16.64+0x60] ;  /* 0x0000600410087981 */ /* 0x000f28000c1e1900 */
[----:B------:R-:W4:Y:S04]  /*0cb0*/  LDG.E R9, desc[UR4][R16.64+0x460] ;  /* 0x0004600410097981 */ /* 0x000f28000c1e1900 */
[----:B------:R-:W4:Y:S04]  /*0cc0*/  LDG.E R10, desc[UR4][R16.64+0x70] ;  /* 0x00007004100a7981 */ /* 0x000f28000c1e1900 */
[----:B------:R-:W4:Y:S04]  /*0cd0*/  LDG.E R11, desc[UR4][R16.64+0x470] ;  /* 0x00047004100b7981 */ /* 0x000f28000c1e1900 */
[----:B------:R-:W5:Y:S04]  /*0ce0*/  LDG.E R20, desc[UR4][R18.64+0x6460] ;  /* 0x0064600412147981 */ /* 0x000f68000c1e1900 */
[----:B------:R-:W5:Y:S01]  /*0cf0*/  LDG.E R21, desc[UR4][R18.64+0x6470] ;  /* 0x0064700412157981 */ /* 0x000f62000c1e1900 */
[C---:B---3--:R-:W-:Y:S08]  /*0d00*/  HMMA.16816.F16 R14, R4.reuse, R14, R22 ;  /* 0x0000000e040e723c */ /* 0x048ff00000000816 */
[----:B--2---:R-:W-:-:S12]  /*0d10*/  HMMA.16816.F16 R12, R4, R12, R26 ;  /* 0x0000000c040c723c */ /* 0x004fd8000000081a */
[C---:B----4-:R-:W-:Y:S08]  /*0d20*/  HMMA.16816.F16 R14, R8.reuse, R24, R14 ;  /* 0x00000018080e723c */ /* 0x050ff0000000080e */
[----:B-----5:R-:W-:Y:S11]  /*0d30*/  HMMA.16816.F16 R12, R8, R20, R12 ;  /* 0x00000014080c723c */ /* 0x020ff6000000080c */
[----:B------:R-:W-:Y:S04]  /*0d40*/  STG.E desc[UR4][R2.64+0x180], R14 ;  /* 0x0001800e02007986 */ /* 0x000fe8000c101904 */
[----:B------:R-:W-:Y:S04]  /*0d50*/  STG.E desc[UR4][R2.64+0x2180], R15 ;  /* 0x0021800f02007986 */ /* 0x000fe8000c101904 */
[----:B------:R-:W-:Y:S04]  /*0d60*/  STG.E desc[UR4][R2.64+0x190], R12 ;  /* 0x0001900c02007986 */ /* 0x000fe8000c101904 */
[----:B------:R-:W-:Y:S01]  /*0d70*/  STG.E desc[UR4][R2.64+0x2190], R13 ;  /* 0x0021900d02007986 */ /* 0x000fe2000c101904 */
[----:B------:R-:W-:Y:S05]  /*0d80*/  EXIT ;  /* 0x000000000000794d */ /* 0x000fea0003800000 */
.L_x_0:
[----:B------:R-:W-:-:S00]  /*0d90*/  BRA `(.L_x_0) ;  /* 0xfffffffc00fc7947 */ /* 0x000fc0000383ffff */
[----:B------:R-:W-:-:S00]  /*0da0*/  NOP ;  /* 0x0000000000007918 */ /* 0x000fc00000000000 */
        /* <DEDUP_REMOVED lines=13> */
.L_x_1:


//--------------------- .nv.shared.reserved.0     --------------------------
	.section	.nv.shared.reserved.0,"aw",@nobits
	.weak		__nv_reservedSMEM_offset_0_alias
	.size		__nv_reservedSMEM_offset_0_alias, 0, 64
	.other		__nv_reservedSMEM_offset_0_alias,@"STO_CUDA_RESERVED_SHARED STV_DEFAULT"
__nv_reservedSMEM_offset_0_alias:
	.zero		0
	.zero		64


//--------------------- .nv.constant0._Z18wmma_matmul_kernelP6__halfS0_S0_ --------------------------
	.section	.nv.constant0._Z18wmma_matmul_kernelP6__halfS0_S0_,"a",@progbits
	.sectionflags	@""
	.align	4
.nv.constant0._Z18wmma_matmul_kernelP6__halfS0_S0_:
	.zero		920


//--------------------- SYMBOLS --------------------------

	.type		.nv.reservedSmem.offset0,@object
	.size		.nv.reservedSmem.offset0,0x4
